	.headerflags	@"EF_CUDA_TEXMODE_UNIFIED EF_CUDA_64BIT_ADDRESS EF_CUDA_SM86 EF_CUDA_VIRTUAL_SM(EF_CUDA_SM86)"
	.elftype	@"ET_EXEC"


//--------------------- .nv.info                  --------------------------
	.section	.nv.info,"",@"SHT_CUDA_INFO"
	.align	4


	//----- nvinfo : EIATTR_REGCOUNT
	.align		4
        /*0000*/ 	.byte	0x04, 0x2f
        /*0002*/ 	.short	(.L_1 - .L_0)
	.align		4
.L_0:
        /*0004*/ 	.word	index@(triton_bmm)
        /*0008*/ 	.word	0x00000082


	//----- nvinfo : EIATTR_MIN_STACK_SIZE
	.align		4
.L_1:
        /*000c*/ 	.byte	0x04, 0x12
        /*000e*/ 	.short	(.L_3 - .L_2)
	.align		4
.L_2:
        /*0010*/ 	.word	index@(triton_bmm)
        /*0014*/ 	.word	0x00000000


	//----- nvinfo : EIATTR_FRAME_SIZE
	.align		4
.L_3:
        /*0018*/ 	.byte	0x04, 0x11
        /*001a*/ 	.short	(.L_5 - .L_4)
	.align		4
.L_4:
        /*001c*/ 	.word	index@(triton_bmm)
        /*0020*/ 	.word	0x00000000


	//----- nvinfo : EIATTR_MIN_STACK_SIZE
	.align		4
.L_5:
        /*0024*/ 	.byte	0x04, 0x12
        /*0026*/ 	.short	(.L_7 - .L_6)
	.align		4
.L_6:
        /*0028*/ 	.word	index@(triton_bmm)
        /*002c*/ 	.word	0x00000000
.L_7:


//--------------------- .nv.info.triton_bmm       --------------------------
	.section	.nv.info.triton_bmm,"",@"SHT_CUDA_INFO"
	.sectionflags	@""
	.align	4


	//----- nvinfo : EIATTR_CUDA_API_VERSION
	.align		4
        /*0000*/ 	.byte	0x04, 0x37
        /*0002*/ 	.short	(.L_9 - .L_8)
.L_8:
        /*0004*/ 	.word	0x0000007c


	//----- nvinfo : EIATTR_SW2861232_WAR
	.align		4
.L_9:
        /*0008*/ 	.byte	0x01, 0x35
	.zero		2


	//----- nvinfo : EIATTR_PARAM_CBANK
	.align		4
        /*000c*/ 	.byte	0x04, 0x0a
        /*000e*/ 	.short	(.L_11 - .L_10)
	.align		4
.L_10:
        /*0010*/ 	.word	index@(.nv.constant0.triton_bmm)
        /*0014*/ 	.short	0x0160
        /*0016*/ 	.short	0x0020


	//----- nvinfo : EIATTR_CBANK_PARAM_SIZE
	.align		4
.L_11:
        /*0018*/ 	.byte	0x03, 0x19
        /*001a*/ 	.short	0x0020


	//----- nvinfo : EIATTR_KPARAM_INFO
	.align		4
        /*001c*/ 	.byte	0x04, 0x17
        /*001e*/ 	.short	(.L_13 - .L_12)
.L_12:
        /*0020*/ 	.word	0x00000000
        /*0024*/ 	.short	0x0003
        /*0026*/ 	.short	0x0018
        /*0028*/ 	.byte	0x00, 0xf4, 0x21, 0x00


	//----- nvinfo : EIATTR_KPARAM_INFO
	.align		4
.L_13:
        /*002c*/ 	.byte	0x04, 0x17
        /*002e*/ 	.short	(.L_15 - .L_14)
.L_14:
        /*0030*/ 	.word	0x00000000
        /*0034*/ 	.short	0x0002
        /*0036*/ 	.short	0x0010
        /*0038*/ 	.byte	0x00, 0xf4, 0x21, 0x00


	//----- nvinfo : EIATTR_KPARAM_INFO
	.align		4
.L_15:
        /*003c*/ 	.byte	0x04, 0x17
        /*003e*/ 	.short	(.L_17 - .L_16)
.L_16:
        /*0040*/ 	.word	0x00000000
        /*0044*/ 	.short	0x0001
        /*0046*/ 	.short	0x0008
        /*0048*/ 	.byte	0x00, 0xf4, 0x21, 0x00


	//----- nvinfo : EIATTR_KPARAM_INFO
	.align		4
.L_17:
        /*004c*/ 	.byte	0x04, 0x17
        /*004e*/ 	.short	(.L_19 - .L_18)
.L_18:
        /*0050*/ 	.word	0x00000000
        /*0054*/ 	.short	0x0000
        /*0056*/ 	.short	0x0000
        /*0058*/ 	.byte	0x00, 0xf4, 0x21, 0x00


	//----- nvinfo : EIATTR_MAXREG_COUNT
	.align		4
.L_19:
        /*005c*/ 	.byte	0x03, 0x1b
        /*005e*/ 	.short	0x00ff


	//----- nvinfo : EIATTR_EXIT_INSTR_OFFSETS
	.align		4
        /*0060*/ 	.byte	0x04, 0x1c
        /*0062*/ 	.short	(.L_21 - .L_20)


	//   ....[0]....
.L_20:
        /*0064*/ 	.word	0x00001c10


	//   ....[1]....
        /*0068*/ 	.word	0x00001c60


	//----- nvinfo : EIATTR_REQNTID
	.align		4
.L_21:
        /*006c*/ 	.byte	0x04, 0x10
        /*006e*/ 	.short	(.L_23 - .L_22)
.L_22:
        /*0070*/ 	.word	0x00000080
        /*0074*/ 	.word	0x00000001
        /*0078*/ 	.word	0x00000001
.L_23:


//--------------------- .nv.callgraph             --------------------------
	.section	.nv.callgraph,"",@"SHT_CUDA_CALLGRAPH"
	.align	4
	.sectionentsize	8
	.align		4
        /*0000*/ 	.word	0x00000000
	.align		4
        /*0004*/ 	.word	0xffffffff
	.align		4
        /*0008*/ 	.word	0x00000000
	.align		4
        /*000c*/ 	.word	0xfffffffe
	.align		4
        /*0010*/ 	.word	0x00000000
	.align		4
        /*0014*/ 	.word	0xfffffffd
	.align		4
        /*0018*/ 	.word	0x00000000
	.align		4
        /*001c*/ 	.word	0xfffffffc


//--------------------- .nv.rel.action            --------------------------
	.section	.nv.rel.action,"",@"SHT_CUDA_RELOCINFO"
	.align	8
	.sectionentsize	8
        /*0000*/ 	.byte	0x73, 0x00, 0x00, 0x00, 0x00, 0x00, 0x00, 0x00, 0x00, 0x00, 0x00, 0x11, 0x25, 0x00, 0x05, 0x36


//--------------------- .nv.constant0.triton_bmm  --------------------------
	.section	.nv.constant0.triton_bmm,"a",@progbits
	.sectionflags	@""
	.align	4
.nv.constant0.triton_bmm:
	.zero		384


//--------------------- .text.triton_bmm          --------------------------
	.section	.text.triton_bmm,"ax",@progbits
	.sectionflags	@"SHF_BARRIERS=1"
	.sectioninfo	@"SHI_REGISTERS=130"
	.align	128
        .global         triton_bmm
        .type           triton_bmm,@function
        .size           triton_bmm,(.L_x_2 - triton_bmm)
        .other          triton_bmm,@"STO_CUDA_ENTRY STV_DEFAULT"
triton_bmm:
.text.triton_bmm:
[----:B------:R-:W-:Y:S02]  /*0000*/  IMAD.MOV.U32 R1, RZ, RZ, c[0x0][0x28] ;  /* 0x00000a00ff017624 */ /* 0x000fe400078e00ff */
[----:B------:R-:W1:Y:S01]  /*0010*/  S2R R9, SR_CTAID.X ;  /* 0x0000000000097919 */ /* 0x000e620000002500 */
[----:B------:R-:W-:Y:S01]  /*0020*/  IMAD.MOV.U32 R3, RZ, RZ, -0x8 ;  /* 0xfffffff8ff037424 */ /* 0x000fe200078e00ff */
[----:B------:R-:W-:Y:S01]  /*0030*/  ULDC.64 UR10, c[0x0][0x118] ;  /* 0x00004600000a7ab9 */ /* 0x000fe20000000a00 */
[----:B------:R-:W-:Y:S01]  /*0040*/  IMAD.MOV.U32 R126, RZ, RZ, 0x2 ;  /* 0x00000002ff7e7424 */ /* 0x000fe200078e00ff */
[----:B------:R-:W2:Y:S01]  /*0050*/  S2R R13, SR_TID.X ;  /* 0x00000000000d7919 */ /* 0x000ea20000002100 */
[----:B------:R-:W-:Y:S01]  /*0060*/  IMAD.MOV.U32 R104, RZ, RZ, 0x1 ;  /* 0x00000001ff687424 */ /* 0x000fe200078e00ff */
[----:B------:R-:W-:Y:S01]  /*0070*/  CS2R R44, SRZ ;  /* 0x00000000002c7805 */ /* 0x000fe2000001ff00 */
        /* <DEDUP_REMOVED lines=17> */
[----:B-1----:R-:W-:Y:S01]  /*0190*/  SHF.R.S32.HI R0, RZ, 0x1f, R9 ;  /* 0x0000001fff007819 */ /* 0x002fe20000011409 */
[----:B------:R-:W-:Y:S01]  /*01a0*/  CS2R R68, SRZ ;  /* 0x0000000000447805 */ /* 0x000fe2000001ff00 */
[----:B------:R-:W-:Y:S01]  /*01b0*/  CS2R R70, SRZ ;  /* 0x0000000000467805 */ /* 0x000fe2000001ff00 */
[----:B------:R-:W-:Y:S01]  /*01c0*/  CS2R R72, SRZ ;  /* 0x0000000000487805 */ /* 0x000fe2000001ff00 */
[----:B------:R-:W-:Y:S01]  /*01d0*/  LEA.HI R0, R0, R9, RZ, 0x6 ;  /* 0x0000000900007211 */ /* 0x000fe200078f30ff */
[----:B--2---:R-:W-:Y:S01]  /*01e0*/  IMAD.SHL.U32 R107, R13, 0x4, RZ ;  /* 0x000000040d6b7824 */ /* 0x004fe200078e00ff */
[----:B------:R-:W-:Y:S01]  /*01f0*/  CS2R R74, SRZ ;  /* 0x00000000004a7805 */ /* 0x000fe2000001ff00 */
[----:B------:R-:W-:Y:S01]  /*0200*/  CS2R R76, SRZ ;  /* 0x00000000004c7805 */ /* 0x000fe2000001ff00 */
[----:B------:R-:W-:Y:S01]  /*0210*/  SHF.R.S32.HI R4, RZ, 0x6, R0 ;  /* 0x00000006ff047819 */ /* 0x000fe20000011400 */
[----:B------:R-:W-:Y:S01]  /*0220*/  CS2R R78, SRZ ;  /* 0x00000000004e7805 */ /* 0x000fe2000001ff00 */
[----:B------:R-:W-:Y:S01]  /*0230*/  LOP3.LUT R0, R0, 0xffffffc0, RZ, 0xc0, !PT ;  /* 0xffffffc000007812 */ /* 0x000fe200078ec0ff */
[----:B------:R-:W-:Y:S01]  /*0240*/  CS2R R80, SRZ ;  /* 0x0000000000507805 */ /* 0x000fe2000001ff00 */
[----:B------:R-:W-:Y:S01]  /*0250*/  LOP3.LUT R111, R107, 0x8, RZ, 0xc0, !PT ;  /* 0x000000086b6f7812 */ /* 0x000fe200078ec0ff */
[----:B------:R-:W-:Y:S01]  /*0260*/  IMAD R2, R4, R3, 0x4 ;  /* 0x0000000404027424 */ /* 0x000fe200078e0203 */
[----:B------:R-:W-:Y:S01]  /*0270*/  CS2R R82, SRZ ;  /* 0x0000000000527805 */ /* 0x000fe2000001ff00 */
[----:B------:R-:W-:Y:S01]  /*0280*/  IMAD.IADD R0, R9, 0x1, -R0 ;  /* 0x0000000109007824 */ /* 0x000fe200078e0a00 */
[----:B------:R-:W-:Y:S01]  /*0290*/  CS2R R84, SRZ ;  /* 0x0000000000547805 */ /* 0x000fe2000001ff00 */
[----:B------:R-:W-:Y:S01]  /*02a0*/  CS2R R86, SRZ ;  /* 0x0000000000567805 */ /* 0x000fe2000001ff00 */
[----:B------:R-:W-:Y:S01]  /*02b0*/  IMNMX R5, R2, 0x8, PT ;  /* 0x0000000802057817 */ /* 0x000fe20003800200 */
[----:B------:R-:W-:Y:S01]  /*02c0*/  UPLOP3.LUT UP0, UPT, UPT, UPT, UPT, 0x80, 0x0 ;  /* 0x000000000000789c */ /* 0x000fe20003f0f070 */
[----:B------:R-:W-:Y:S01]  /*02d0*/  IABS R10, R0 ;  /* 0x00000000000a7213 */ /* 0x000fe20000000000 */
[----:B------:R-:W-:Y:S01]  /*02e0*/  UMOV UR6, 0xffffffff ;  /* 0xffffffff00067882 */ /* 0x000fe20000000000 */
[-C--:B------:R-:W-:Y:S01]  /*02f0*/  IABS R8, R5.reuse ;  /* 0x0000000500087213 */ /* 0x080fe20000000000 */
[----:B------:R-:W-:Y:S01]  /*0300*/  UMOV UR4, URZ ;  /* 0x0000003f00047c82 */ /* 0x000fe20008000000 */
[-C--:B------:R-:W-:Y:S01]  /*0310*/  IABS R11, R5.reuse ;  /* 0x00000005000b7213 */ /* 0x080fe20000000000 */
[----:B------:R-:W-:Y:S01]  /*0320*/  UMOV UR5, URZ ;  /* 0x0000003f00057c82 */ /* 0x000fe20008000000 */
[----:B------:R-:W1:Y:S01]  /*0330*/  I2F.RP R6, R8 ;  /* 0x0000000800067306 */ /* 0x000e620000209400 */
[----:B------:R-:W-:-:S04]  /*0340*/  LOP3.LUT R0, R0, R5, RZ, 0x3c, !PT ;  /* 0x0000000500007212 */ /* 0x000fc800078e3cff */
[----:B------:R-:W-:-:S03]  /*0350*/  ISETP.GE.AND P3, PT, R0, RZ, PT ;  /* 0x000000ff0000720c */ /* 0x000fc60003f66270 */
[----:B-1----:R-:W1:Y:S02]  /*0360*/  MUFU.RCP R6, R6 ;  /* 0x0000000600067308 */ /* 0x002e640000001000 */
[----:B-1----:R-:W-:-:S06]  /*0370*/  IADD3 R2, R6, 0xffffffe, RZ ;  /* 0x0ffffffe06027810 */ /* 0x002fcc0007ffe0ff */
[----:B------:R1:W2:Y:S02]  /*0380*/  F2I.FTZ.U32.TRUNC.NTZ R3, R2 ;  /* 0x0000000200037305 */ /* 0x0002a4000021f000 */
[----:B-1----:R-:W-:Y:S02]  /*0390*/  IMAD.MOV.U32 R2, RZ, RZ, RZ ;  /* 0x000000ffff027224 */ /* 0x002fe400078e00ff */
[----:B--2---:R-:W-:-:S04]  /*03a0*/  IMAD.MOV R7, RZ, RZ, -R3 ;  /* 0x000000ffff077224 */ /* 0x004fc800078e0a03 */
[----:B------:R-:W-:-:S04]  /*03b0*/  IMAD R7, R7, R8, RZ ;  /* 0x0000000807077224 */ /* 0x000fc800078e02ff */
[----:B------:R-:W-:-:S04]  /*03c0*/  IMAD.HI.U32 R3, R3, R7, R2 ;  /* 0x0000000703037227 */ /* 0x000fc800078e0002 */
[----:B------:R-:W-:Y:S01]  /*03d0*/  IMAD.MOV R7, RZ, RZ, -R11 ;  /* 0x000000ffff077224 */ /* 0x000fe200078e0a0b */
[----:B------:R-:W-:Y:S01]  /*03e0*/  IABS R11, R9 ;  /* 0x00000009000b7213 */ /* 0x000fe20000000000 */
[----:B------:R-:W-:-:S04]  /*03f0*/  IMAD.HI.U32 R2, R3, R10, RZ ;  /* 0x0000000a03027227 */ /* 0x000fc800078e00ff */
[----:B------:R-:W-:Y:S02]  /*0400*/  IMAD R6, R2, R7, R10 ;  /* 0x0000000702067224 */ /* 0x000fe400078e020a */
[----:B------:R-:W-:-:S03]  /*0410*/  IMAD.MOV.U32 R10, RZ, RZ, R11 ;  /* 0x000000ffff0a7224 */ /* 0x000fc600078e000b */
[----:B------:R-:W-:Y:S01]  /*0420*/  ISETP.GT.U32.AND P2, PT, R8, R6, PT ;  /* 0x000000060800720c */ /* 0x000fe20003f44070 */
[----:B------:R-:W-:-:S04]  /*0430*/  IMAD.HI.U32 R3, R3, R10, RZ ;  /* 0x0000000a03037227 */ /* 0x000fc800078e00ff */
[----:B------:R-:W-:-:S05]  /*0440*/  IMAD R3, R3, R7, R10 ;  /* 0x0000000703037224 */ /* 0x000fca00078e020a */
[----:B------:R-:W-:-:S03]  /*0450*/  ISETP.GT.U32.AND P1, PT, R8, R3, PT ;  /* 0x000000030800720c */ /* 0x000fc60003f24070 */
[----:B------:R-:W-:Y:S01]  /*0460*/  @!P2 IMAD.IADD R6, R6, 0x1, -R8 ;  /* 0x000000010606a824 */ /* 0x000fe200078e0a08 */
[----:B------:R-:W-:Y:S02]  /*0470*/  @!P2 IADD3 R2, R2, 0x1, RZ ;  /* 0x000000010202a810 */ /* 0x000fe40007ffe0ff */
[----:B------:R-:W-:Y:S02]  /*0480*/  ISETP.GE.AND P2, PT, R9, RZ, PT ;  /* 0x000000ff0900720c */ /* 0x000fe40003f46270 */
[----:B------:R-:W-:Y:S02]  /*0490*/  ISETP.GE.U32.AND P0, PT, R6, R8, PT ;  /* 0x000000080600720c */ /* 0x000fe40003f06070 */
[----:B------:R-:W-:-:S03]  /*04a0*/  SHF.R.U32.HI R6, RZ, 0x2, R13 ;  /* 0x00000002ff067819 */ /* 0x000fc6000001160d */
[----:B------:R-:W-:-:S05]  /*04b0*/  @!P1 IMAD.IADD R3, R3, 0x1, -R8 ;  /* 0x0000000103039824 */ /* 0x000fca00078e0a08 */
[----:B------:R-:W-:-:S03]  /*04c0*/  ISETP.GT.U32.AND P1, PT, R8, R3, PT ;  /* 0x000000030800720c */ /* 0x000fc60003f24070 */
[----:B------:R-:W-:Y:S02]  /*04d0*/  @P0 IADD3 R2, R2, 0x1, RZ ;  /* 0x0000000102020810 */ /* 0x000fe40007ffe0ff */
[----:B------:R-:W-:-:S03]  /*04e0*/  ISETP.NE.AND P0, PT, R5, RZ, PT ;  /* 0x000000ff0500720c */ /* 0x000fc60003f05270 */
[----:B------:R-:W-:Y:S01]  /*04f0*/  IMAD.MOV.U32 R7, RZ, RZ, R2 ;  /* 0x000000ffff077224 */ /* 0x000fe200078e0002 */
[----:B------:R-:W-:Y:S02]  /*0500*/  LOP3.LUT R2, RZ, R5, RZ, 0x33, !PT ;  /* 0x00000005ff027212 */ /* 0x000fe400078e33ff */
[----:B------:R-:W-:Y:S01]  /*0510*/  SHF.R.U32.HI R5, RZ, 0x1, R13 ;  /* 0x00000001ff057819 */ /* 0x000fe2000001160d */
[----:B------:R-:W-:Y:S02]  /*0520*/  @!P3 IMAD.MOV R7, RZ, RZ, -R7 ;  /* 0x000000ffff07b224 */ /* 0x000fe400078e0a07 */
[----:B------:R-:W-:Y:S01]  /*0530*/  @!P1 IMAD.IADD R3, R3, 0x1, -R8 ;  /* 0x0000000103039824 */ /* 0x000fe200078e0a08 */
[----:B------:R-:W-:Y:S02]  /*0540*/  LOP3.LUT R10, R5, 0x8, RZ, 0xc0, !PT ;  /* 0x00000008050a7812 */ /* 0x000fe400078ec0ff */
[----:B------:R-:W-:Y:S01]  /*0550*/  SEL R0, R2, R7, !P0 ;  /* 0x0000000702007207 */ /* 0x000fe20004000000 */
[----:B------:R-:W-:Y:S01]  /*0560*/  @!P2 IMAD.MOV R3, RZ, RZ, -R3 ;  /* 0x000000ffff03a224 */ /* 0x000fe200078e0a03 */
[----:B------:R-:W-:-:S02]  /*0570*/  SGXT.U32 R7, R6, 0x5 ;  /* 0x000000050607781a */ /* 0x000fc40000000000 */
[----:B------:R-:W-:Y:S01]  /*0580*/  SHF.R.S32.HI R6, RZ, 0x19, R0 ;  /* 0x00000019ff067819 */ /* 0x000fe20000011400 */
[----:B------:R-:W-:Y:S01]  /*0590*/  IMAD.SHL.U32 R0, R0, 0x40, RZ ;  /* 0x0000004000007824 */ /* 0x000fe200078e00ff */
[----:B------:R-:W-:Y:S02]  /*05a0*/  SEL R3, R2, R3, !P0 ;  /* 0x0000000302037207 */ /* 0x000fe40004000000 */
[----:B------:R-:W-:Y:S02]  /*05b0*/  SGXT R5, R6, 0x1 ;  /* 0x000000010605781a */ /* 0x000fe40000000200 */
[----:B------:R-:W-:Y:S01]  /*05c0*/  LOP3.LUT R6, R0, R7, RZ, 0xfc, !PT ;  /* 0x0000000700067212 */ /* 0x000fe200078efcff */
[----:B------:R-:W-:Y:S01]  /*05d0*/  IMAD R11, R4, 0x8, R3 ;  /* 0x00000008040b7824 */ /* 0x000fe200078e0203 */
[----:B------:R-:W-:Y:S01]  /*05e0*/  LOP3.LUT R2, R13, 0x8, RZ, 0xc0, !PT ;  /* 0x000000080d027812 */ /* 0x000fe200078ec0ff */
[----:B------:R-:W1:Y:S01]  /*05f0*/  S2R R3, SR_CTAID.Y ;  /* 0x0000000000037919 */ /* 0x000e620000002600 */
[----:B------:R-:W-:-:S02]  /*0600*/  LEA.HI R5, R5, R6, RZ, 0x9 ;  /* 0x0000000605057211 */ /* 0x000fc400078f48ff */
[C---:B------:R-:W-:Y:S02]  /*0610*/  LOP3.LUT R8, R10.reuse, 0x10, R107, 0xf8, !PT ;  /* 0x000000100a087812 */ /* 0x040fe400078ef86b */
[----:B------:R-:W-:Y:S02]  /*0620*/  LOP3.LUT R9, R5, 0xffe00, RZ, 0xc0, !PT ;  /* 0x000ffe0005097812 */ /* 0x000fe400078ec0ff */
[----:B------:R-:W-:Y:S02]  /*0630*/  SHF.R.U32.HI R5, RZ, 0x2, R13 ;  /* 0x00000002ff057819 */ /* 0x000fe4000001160d */
[----:B------:R-:W-:Y:S01]  /*0640*/  LOP3.LUT R113, R10, 0x18, R107, 0x78, !PT ;  /* 0x000000180a717812 */ /* 0x000fe200078e786b */
[----:B------:R-:W-:Y:S01]  /*0650*/  IMAD.IADD R14, R6, 0x1, -R9 ;  /* 0x00000001060e7824 */ /* 0x000fe200078e0a09 */
[----:B------:R-:W-:Y:S02]  /*0660*/  LOP3.LUT R9, R0, 0x20, R7, 0xfe, !PT ;  /* 0x0000002000097812 */ /* 0x000fe400078efe07 */
[----:B------:R-:W-:Y:S01]  /*0670*/  LOP3.LUT R4, R2, 0x10, R5, 0xf8, !PT ;  /* 0x0000001002047812 */ /* 0x000fe200078ef805 */
[----:B------:R-:W-:Y:S01]  /*0680*/  IMAD.SHL.U32 R2, R11, 0x80, RZ ;  /* 0x000000800b027824 */ /* 0x000fe200078e00ff */
[----:B------:R-:W-:-:S02]  /*0690*/  LOP3.LUT R106, R5, 0x8, RZ, 0xc0, !PT ;  /* 0x00000008056a7812 */ /* 0x000fc400078ec0ff */
[----:B------:R-:W-:Y:S02]  /*06a0*/  LOP3.LUT R114, R5, 0x10, RZ, 0xc0, !PT ;  /* 0x0000001005727812 */ /* 0x000fe400078ec0ff */
[----:B------:R-:W-:Y:S02]  /*06b0*/  SHF.R.S32.HI R5, RZ, 0x18, R11 ;  /* 0x00000018ff057819 */ /* 0x000fe4000001140b */
[----:B------:R-:W-:Y:S02]  /*06c0*/  PRMT R11, R9, 0x9910, RZ ;  /* 0x00009910090b7816 */ /* 0x000fe400000000ff */
[----:B------:R-:W-:Y:S02]  /*06d0*/  SGXT R10, R5, 0x1 ;  /* 0x00000001050a781a */ /* 0x000fe40000000200 */
[----:B------:R-:W-:Y:S02]  /*06e0*/  SHF.R.S32.HI R11, RZ, 0xf, R11 ;  /* 0x0000000fff0b7819 */ /* 0x000fe4000001140b */
[----:B------:R-:W-:Y:S01]  /*06f0*/  LOP3.LUT R111, R8, 0x10, R111, 0x1e, !PT ;  /* 0x00000010086f7812 */ /* 0x000fe200078e1e6f */
[----:B------:R-:W-:Y:S01]  /*0700*/  IMAD.SHL.U32 R8, R13, 0x8, RZ ;  /* 0x000000080d087824 */ /* 0x000fe200078e00ff */
[----:B------:R-:W-:-:S02]  /*0710*/  LOP3.LUT R5, R2, R7, RZ, 0xfc, !PT ;  /* 0x0000000702057212 */ /* 0x000fc400078efcff */
[----:B------:R-:W-:Y:S02]  /*0720*/  LOP3.LUT R18, R11, 0xffff, RZ, 0xc0, !PT ;  /* 0x0000ffff0b127812 */ /* 0x000fe400078ec0ff */
[----:B------:R-:W-:Y:S02]  /*0730*/  LEA.HI R6, R10, R5, RZ, 0x9 ;  /* 0x000000050a067211 */ /* 0x000fe400078f48ff */
[--C-:B------:R-:W-:Y:S02]  /*0740*/  LOP3.LUT R107, R107, 0x18, R13.reuse, 0x48, !PT ;  /* 0x000000186b6b7812 */ /* 0x100fe400078e480d */
[--C-:B------:R-:W-:Y:S02]  /*0750*/  LOP3.LUT R4, R4, 0x7, R13.reuse, 0xf8, !PT ;  /* 0x0000000704047812 */ /* 0x100fe400078ef80d */
[--C-:B------:R-:W-:Y:S02]  /*0760*/  LOP3.LUT R114, R114, 0xf, R13.reuse, 0xf8, !PT ;  /* 0x0000000f72727812 */ /* 0x100fe400078ef80d */
[----:B------:R-:W-:-:S02]  /*0770*/  LOP3.LUT R106, R106, 0x7, R13, 0xf8, !PT ;  /* 0x000000076a6a7812 */ /* 0x000fc400078ef80d */
[----:B------:R-:W-:Y:S01]  /*0780*/  LOP3.LUT R16, R8, 0x18, R13, 0x48, !PT ;  /* 0x0000001808107812 */ /* 0x000fe200078e480d */
[----:B------:R-:W-:Y:S01]  /*0790*/  IMAD.SHL.U32 R114, R114, 0x20, RZ ;  /* 0x0000002072727824 */ /* 0x000fe200078e00ff */
[----:B------:R-:W-:Y:S01]  /*07a0*/  LEA.HI R13, R18, R9, RZ, 0x19 ;  /* 0x00000009120d7211 */ /* 0x000fe200078fc8ff */
[----:B------:R-:W-:Y:S01]  /*07b0*/  IMAD.SHL.U32 R106, R106, 0x20, RZ ;  /* 0x000000206a6a7824 */ /* 0x000fe200078e00ff */
[----:B------:R-:W-:Y:S01]  /*07c0*/  LOP3.LUT R12, R6, 0xffe00, RZ, 0xc0, !PT ;  /* 0x000ffe00060c7812 */ /* 0x000fe200078ec0ff */
[----:B------:R-:W-:Y:S01]  /*07d0*/  IMAD R16, R7, 0x20, R16 ;  /* 0x0000002007107824 */ /* 0x000fe200078e0210 */
[--C-:B------:R-:W-:Y:S02]  /*07e0*/  LOP3.LUT R6, R2, 0x20, R7.reuse, 0xfe, !PT ;  /* 0x0000002002067812 */ /* 0x100fe400078efe07 */
[----:B------:R-:W-:Y:S01]  /*07f0*/  LOP3.LUT R15, R13, 0xfe00, RZ, 0xc0, !PT ;  /* 0x0000fe000d0f7812 */ /* 0x000fe200078ec0ff */
[----:B------:R-:W-:Y:S01]  /*0800*/  IMAD.IADD R12, R5, 0x1, -R12 ;  /* 0x00000001050c7824 */ /* 0x000fe200078e0a0c */
[----:B------:R-:W-:Y:S01]  /*0810*/  LEA.HI R11, R10, R6, RZ, 0x9 ;  /* 0x000000060a0b7211 */ /* 0x000fe200078f48ff */
[----:B------:R-:W-:Y:S01]  /*0820*/  IMAD.SHL.U32 R115, R16, 0x2, RZ ;  /* 0x0000000210737824 */ /* 0x000fe200078e00ff */
[----:B------:R-:W-:Y:S01]  /*0830*/  LOP3.LUT R5, R2, 0x40, R7, 0xfe, !PT ;  /* 0x0000004002057812 */ /* 0x000fe200078efe07 */
[----:B------:R-:W-:Y:S01]  /*0840*/  IMAD.MOV R15, RZ, RZ, -R15 ;  /* 0x000000ffff0f7224 */ /* 0x000fe200078e0a0f */
[----:B------:R-:W-:-:S02]  /*0850*/  LOP3.LUT R11, R11, 0xffe00, RZ, 0xc0, !PT ;  /* 0x000ffe000b0b7812 */ /* 0x000fc400078ec0ff */
[----:B------:R-:W-:Y:S02]  /*0860*/  LEA.HI R13, R10, R5, RZ, 0x9 ;  /* 0x000000050a0d7211 */ /* 0x000fe400078f48ff */
[----:B------:R-:W-:Y:S01]  /*0870*/  PRMT R18, R15, 0x7710, RZ ;  /* 0x000077100f127816 */ /* 0x000fe200000000ff */
[----:B------:R-:W-:Y:S01]  /*0880*/  IMAD.IADD R11, R6, 0x1, -R11 ;  /* 0x00000001060b7824 */ /* 0x000fe200078e0a0b */
[----:B------:R-:W-:Y:S02]  /*0890*/  LOP3.LUT R7, R2, 0x60, R7, 0xfe, !PT ;  /* 0x0000006002077812 */ /* 0x000fe400078efe07 */
[----:B------:R-:W-:Y:S01]  /*08a0*/  LOP3.LUT R6, R13, 0xffe00, RZ, 0xc0, !PT ;  /* 0x000ffe000d067812 */ /* 0x000fe200078ec0ff */
[----:B-1----:R-:W-:Y:S01]  /*08b0*/  IMAD.SHL.U32 R13, R3, 0x40, RZ ;  /* 0x00000040030d7824 */ /* 0x002fe200078e00ff */
[----:B------:R-:W-:Y:S01]  /*08c0*/  LEA.HI R10, R10, R7, RZ, 0x9 ;  /* 0x000000070a0a7211 */ /* 0x000fe200078f48ff */
[----:B------:R-:W-:Y:S01]  /*08d0*/  IMAD.IADD R9, R9, 0x1, R18 ;  /* 0x0000000109097824 */ /* 0x000fe200078e0212 */
[----:B------:R-:W-:Y:S01]  /*08e0*/  LEA R4, R4, 0x400, 0x5 ;  /* 0x0000040004047811 */ /* 0x000fe200078e28ff */
[----:B------:R-:W-:Y:S01]  /*08f0*/  IMAD.IADD R6, R5, 0x1, -R6 ;  /* 0x0000000105067824 */ /* 0x000fe200078e0a06 */
[----:B------:R-:W-:Y:S01]  /*0900*/  LOP3.LUT R5, R13, 0x18, R8, 0xf8, !PT ;  /* 0x000000180d057812 */ /* 0x000fe200078ef808 */
[--C-:B------:R-:W-:Y:S01]  /*0910*/  IMAD R25, R11, 0x1000, R13.reuse ;  /* 0x000010000b197824 */ /* 0x100fe200078e020d */
[----:B------:R-:W-:Y:S01]  /*0920*/  LOP3.LUT R10, R10, 0xffe00, RZ, 0xc0, !PT ;  /* 0x000ffe000a0a7812 */ /* 0x000fe200078ec0ff */
[----:B------:R-:W-:Y:S01]  /*0930*/  IMAD R23, R6, 0x1000, R13 ;  /* 0x0000100006177824 */ /* 0x000fe200078e020d */
[----:B------:R-:W-:Y:S01]  /*0940*/  PRMT R9, R9, 0x9910, RZ ;  /* 0x0000991009097816 */ /* 0x000fe200000000ff */
[--C-:B------:R-:W-:Y:S01]  /*0950*/  IMAD R15, R11, 0x1000, R5.reuse ;  /* 0x000010000b0f7824 */ /* 0x100fe200078e0205 */
[----:B------:R-:W-:Y:S01]  /*0960*/  LOP3.LUT R8, R8, 0x18, RZ, 0xc0, !PT ;  /* 0x0000001808087812 */ /* 0x000fe200078ec0ff */
[----:B------:R-:W-:Y:S01]  /*0970*/  IMAD.IADD R10, R7, 0x1, -R10 ;  /* 0x00000001070a7824 */ /* 0x000fe200078e0a0a */
[----:B------:R-:W-:Y:S01]  /*0980*/  LOP3.LUT R109, R4, R113, RZ, 0xfc, !PT ;  /* 0x00000071046d7212 */ /* 0x000fe200078efcff */
[----:B------:R-:W-:Y:S01]  /*0990*/  IMAD R11, R6, 0x1000, R5 ;  /* 0x00001000060b7824 */ /* 0x000fe200078e0205 */
[----:B------:R-:W-:Y:S01]  /*09a0*/  LOP3.LUT R108, R111, R4, RZ, 0xfc, !PT ;  /* 0x000000046f6c7212 */ /* 0x000fe200078efcff */
[----:B------:R-:W-:Y:S01]  /*09b0*/  IMAD.MOV.U32 R6, RZ, RZ, R9 ;  /* 0x000000ffff067224 */ /* 0x000fe200078e0009 */
[-C--:B------:R-:W-:Y:S01]  /*09c0*/  LOP3.LUT R112, R113, R114.reuse, RZ, 0xfc, !PT ;  /* 0x0000007271707212 */ /* 0x080fe200078efcff */
[--C-:B------:R-:W-:Y:S01]  /*09d0*/  IMAD R21, R14, 0x1000, R13.reuse ;  /* 0x000010000e157824 */ /* 0x100fe200078e020d */
[----:B------:R-:W-:Y:S01]  /*09e0*/  LOP3.LUT R110, R111, R114, RZ, 0xfc, !PT ;  /* 0x000000726f6e7212 */ /* 0x000fe200078efcff */
[--C-:B------:R-:W-:Y:S01]  /*09f0*/  IMAD R9, R10, 0x1000, R13.reuse ;  /* 0x000010000a097824 */ /* 0x100fe200078e020d */
[----:B------:R-:W-:Y:S01]  /*0a00*/  LOP3.LUT R105, R107, R106, RZ, 0xfc, !PT ;  /* 0x0000006a6b697212 */ /* 0x000fe200078efcff */
[----:B------:R-:W-:-:S02]  /*0a10*/  IMAD R27, R12, 0x1000, R13 ;  /* 0x000010000c1b7824 */ /* 0x000fc400078e020d */
[----:B------:R-:W-:Y:S02]  /*0a20*/  IMAD R7, R12, 0x1000, R5 ;  /* 0x000010000c077824 */ /* 0x000fe400078e0205 */
[----:B------:R-:W-:Y:S02]  /*0a30*/  IMAD R13, R6, 0x1000, R13 ;  /* 0x00001000060d7824 */ /* 0x000fe400078e020d */
[--C-:B------:R-:W-:Y:S02]  /*0a40*/  IMAD R19, R14, 0x1000, R5.reuse ;  /* 0x000010000e137824 */ /* 0x100fe400078e0205 */
[--C-:B------:R-:W-:Y:S02]  /*0a50*/  IMAD R17, R10, 0x1000, R5.reuse ;  /* 0x000010000a117824 */ /* 0x100fe400078e0205 */
[----:B------:R-:W-:Y:S02]  /*0a60*/  IMAD R5, R6, 0x1000, R5 ;  /* 0x0000100006057824 */ /* 0x000fe400078e0205 */
[----:B------:R-:W-:-:S02]  /*0a70*/  IMAD.IADD R125, R8, 0x1, R21 ;  /* 0x00000001087d7824 */ /* 0x000fc400078e0215 */
[C---:B------:R-:W-:Y:S01]  /*0a80*/  IMAD.IADD R119, R8.reuse, 0x1, R25 ;  /* 0x0000000108777824 */ /* 0x040fe200078e0219 */
[----:B------:R-:W-:Y:S01]  /*0a90*/  CS2R R20, SRZ ;  /* 0x0000000000147805 */ /* 0x000fe2000001ff00 */
[C---:B------:R-:W-:Y:S01]  /*0aa0*/  IMAD.IADD R121, R8.reuse, 0x1, R23 ;  /* 0x0000000108797824 */ /* 0x040fe200078e0217 */
[----:B------:R-:W-:Y:S01]  /*0ab0*/  CS2R R24, SRZ ;  /* 0x0000000000187805 */ /* 0x000fe2000001ff00 */
[C---:B------:R-:W-:Y:S01]  /*0ac0*/  IMAD.IADD R123, R8.reuse, 0x1, R9 ;  /* 0x00000001087b7824 */ /* 0x040fe200078e0209 */
[----:B------:R-:W-:Y:S01]  /*0ad0*/  CS2R R22, SRZ ;  /* 0x0000000000167805 */ /* 0x000fe2000001ff00 */
[C---:B------:R-:W-:Y:S02]  /*0ae0*/  IMAD.IADD R117, R8.reuse, 0x1, R27 ;  /* 0x0000000108757824 */ /* 0x040fe400078e021b */
[----:B------:R-:W-:Y:S01]  /*0af0*/  IMAD.IADD R127, R8, 0x1, R13 ;  /* 0x00000001087f7824 */ /* 0x000fe200078e020d */
[----:B------:R-:W-:Y:S01]  /*0b00*/  CS2R R26, SRZ ;  /* 0x00000000001a7805 */ /* 0x000fe2000001ff00 */
[----:B------:R-:W-:-:S04]  /*0b10*/  IMAD.WIDE R6, R7, R126, c[0x0][0x160] ;  /* 0x0000580007067625 */ /* 0x000fc800078e027e */
[-C--:B------:R-:W-:Y:S01]  /*0b20*/  IMAD.WIDE R8, R15, R126.reuse, c[0x0][0x160] ;  /* 0x000058000f087625 */ /* 0x080fe200078e027e */
[----:B------:R1:W-:Y:S03]  /*0b30*/  LDGSTS.E.BYPASS.128 [R115], [R6.64] ;  /* 0x0000000006737fae */ /* 0x0003e6000b901c4a */
[-C--:B------:R-:W-:Y:S01]  /*0b40*/  IMAD.WIDE R10, R11, R126.reuse, c[0x0][0x160] ;  /* 0x000058000b0a7625 */ /* 0x080fe200078e027e */
[----:B------:R1:W-:Y:S03]  /*0b50*/  LDGSTS.E.BYPASS.128 [R115+0x800], [R8.64] ;  /* 0x0080000008737fae */ /* 0x0003e6000b901c4a */
[-C--:B------:R-:W-:Y:S01]  /*0b60*/  IMAD.WIDE R12, R17, R126.reuse, c[0x0][0x160] ;  /* 0x00005800110c7625 */ /* 0x080fe200078e027e */
[----:B------:R1:W-:Y:S03]  /*0b70*/  LDGSTS.E.BYPASS.128 [R115+0x1000], [R10.64] ;  /* 0x010000000a737fae */ /* 0x0003e6000b901c4a */
[-C--:B------:R-:W-:Y:S01]  /*0b80*/  IMAD.WIDE R14, R19, R126.reuse, c[0x0][0x168] ;  /* 0x00005a00130e7625 */ /* 0x080fe200078e027e */
[----:B------:R1:W-:Y:S03]  /*0b90*/  LDGSTS.E.BYPASS.128 [R115+0x1800], [R12.64] ;  /* 0x018000000c737fae */ /* 0x0003e6000b901c4a */
[-C--:B------:R-:W-:Y:S01]  /*0ba0*/  IMAD.WIDE R16, R5, R126.reuse, c[0x0][0x168] ;  /* 0x00005a0005107625 */ /* 0x080fe200078e027e */
[----:B------:R-:W0:Y:S03]  /*0bb0*/  LDGDEPBAR ;  /* 0x00000000000079af */ /* 0x000e260000000000 */
[-C--:B------:R-:W-:Y:S01]  /*0bc0*/  IMAD.WIDE R124, R125, R126.reuse, c[0x0][0x168] ;  /* 0x00005a007d7c7625 */ /* 0x080fe200078e027e */
[----:B------:R1:W-:Y:S03]  /*0bd0*/  LDGSTS.E.BYPASS.128 [R115+0x4000], [R14.64] ;  /* 0x040000000e737fae */ /* 0x0003e6000b901c4a */
[-C--:B------:R-:W-:Y:S01]  /*0be0*/  IMAD.WIDE R122, R123, R126.reuse, c[0x0][0x160] ;  /* 0x000058007b7a7625 */ /* 0x080fe200078e027e */
[----:B------:R1:W-:Y:S03]  /*0bf0*/  LDGSTS.E.BYPASS.128 [R115+0x4800], [R16.64] ;  /* 0x0480000010737fae */ /* 0x0003e6000b901c4a */
[-C--:B------:R-:W-:Y:S01]  /*0c00*/  IMAD.WIDE R120, R121, R126.reuse, c[0x0][0x160] ;  /* 0x0000580079787625 */ /* 0x080fe200078e027e */
[----:B------:R-:W0:Y:S03]  /*0c10*/  LDGDEPBAR ;  /* 0x00000000000079af */ /* 0x000e260000000000 */
[-C--:B------:R-:W-:Y:S01]  /*0c20*/  IMAD.WIDE R118, R119, R126.reuse, c[0x0][0x160] ;  /* 0x0000580077767625 */ /* 0x080fe200078e027e */
[----:B------:R-:W-:Y:S03]  /*0c30*/  BAR.SYNC.DEFER_BLOCKING 0x0 ;  /* 0x0000000000007b1d */ /* 0x000fe60000010000 */
[----:B------:R-:W-:-:S04]  /*0c40*/  IMAD.WIDE R116, R117, R126, c[0x0][0x160] ;  /* 0x0000580075747625 */ /* 0x000fc800078e027e */
[----:B------:R-:W-:Y:S01]  /*0c50*/  IMAD.WIDE R126, R127, R126, c[0x0][0x168] ;  /* 0x00005a007f7e7625 */ /* 0x000fe200078e027e */
[----:B------:R-:W-:Y:S01]  /*0c60*/  @!PT LDS RZ, [RZ] ;  /* 0x00000000fffff984 */ /* 0x000fe20000000800 */
[----:B------:R-:W-:Y:S01]  /*0c70*/  @!PT LDS RZ, [RZ] ;  /* 0x00000000fffff984 */ /* 0x000fe20000000800 */
[----:B------:R-:W-:Y:S01]  /*0c80*/  @!PT LDS RZ, [RZ] ;  /* 0x00000000fffff984 */ /* 0x000fe20000000800 */
[----:B------:R1:W-:Y:S04]  /*0c90*/  LDGSTS.E.BYPASS.128 [R115+0x2000], [R6.64+0x40] ;  /* 0x0200004006737fae */ /* 0x0003e8000b901c4a */
[----:B------:R1:W-:Y:S04]  /*0ca0*/  LDGSTS.E.BYPASS.128 [R115+0x2800], [R8.64+0x40] ;  /* 0x0280004008737fae */ /* 0x0003e8000b901c4a */
[----:B------:R1:W-:Y:S04]  /*0cb0*/  LDGSTS.E.BYPASS.128 [R115+0x3000], [R10.64+0x40] ;  /* 0x030000400a737fae */ /* 0x0003e8000b901c4a */
[----:B------:R1:W-:Y:S04]  /*0cc0*/  LDGSTS.E.BYPASS.128 [R115+0x3800], [R12.64+0x40] ;  /* 0x038000400c737fae */ /* 0x0003e8000b901c4a */
[----:B------:R-:W0:Y:S04]  /*0cd0*/  LDGDEPBAR ;  /* 0x00000000000079af */ /* 0x000e280000000000 */
[----:B------:R1:W-:Y:S04]  /*0ce0*/  LDGSTS.E.BYPASS.128 [R115+0x5000], [R14.64+0x40] ;  /* 0x050000400e737fae */ /* 0x0003e8000b901c4a */
[----:B------:R1:W-:Y:S04]  /*0cf0*/  LDGSTS.E.BYPASS.128 [R115+0x5800], [R16.64+0x40] ;  /* 0x0580004010737fae */ /* 0x0003e8000b901c4a */
[----:B------:R-:W0:Y:S02]  /*0d00*/  LDGDEPBAR ;  /* 0x00000000000079af */ /* 0x000e240000000000 */
.L_x_0:
[----:B------:R-:W-:-:S04]  /*0d10*/  DEPBAR.LE SB0, 0x2 ;  /* 0x000080800000791a */ /* 0x000fc80000000000 */
[----:B------:R-:W-:Y:S01]  /*0d20*/  UIADD3 UR6, UR6, 0x1, URZ ;  /* 0x0000000106067890 */ /* 0x000fe2000fffe03f */
[----:B------:R-:W-:Y:S01]  /*0d30*/  IMAD.IADD R4, R107, 0x1, R106 ;  /* 0x000000016b047824 */ /* 0x000fe200078e026a */
[----:B------:R-:W-:Y:S01]  /*0d40*/  IADD3 R104, R104, 0x1, RZ ;  /* 0x0000000168687810 */ /* 0x000fe20007ffe0ff */
[----:B------:R-:W-:Y:S01]  /*0d50*/  IMAD.IADD R89, R113, 0x1, R114 ;  /* 0x0000000171597824 */ /* 0x000fe200078e0272 */
[----:B------:R-:W-:Y:S01]  /*0d60*/  UISETP.GE.AND UP1, UPT, UR6, 0x2, UPT ;  /* 0x000000020600788c */ /* 0x000fe2000bf26270 */
[----:B------:R-:W-:Y:S01]  /*0d70*/  BAR.SYNC.DEFER_BLOCKING 0x0 ;  /* 0x0000000000007b1d */ /* 0x000fe20000010000 */
[C---:B------:R-:W-:Y:S02]  /*0d80*/  ISETP.GE.AND P0, PT, R104.reuse, 0x2, PT ;  /* 0x000000026800780c */ /* 0x040fe40003f06270 */
[----:B------:R-:W-:Y:S02]  /*0d90*/  USEL UR6, UR6, URZ, !UP1 ;  /* 0x0000003f06067287 */ /* 0x000fe4000c800000 */
[----:B------:R-:W-:-:S02]  /*0da0*/  SEL R104, R104, RZ, !P0 ;  /* 0x000000ff68687207 */ /* 0x000fc40004000000 */
[----:B------:R-:W-:Y:S02]  /*0db0*/  USHF.L.U32 UR7, UR6, 0xd, URZ ;  /* 0x0000000d06077899 */ /* 0x000fe4000800063f */
[----:B------:R-:W-:-:S04]  /*0dc0*/  ULEA UR8, UR6, 0x4000, 0xc ;  /* 0x0000400006087891 */ /* 0x000fc8000f8e603f */
[----:B------:R-:W-:Y:S02]  /*0dd0*/  LEA R40, R112, UR7, 0x1 ;  /* 0x0000000770287c11 */ /* 0x000fe4000f8e08ff */
[----:B-1----:R-:W-:Y:S02]  /*0de0*/  LEA R8, R4, UR8, 0x1 ;  /* 0x0000000804087c11 */ /* 0x002fe4000f8e08ff */
[----:B------:R-:W-:Y:S02]  /*0df0*/  LEA R97, R105, UR8, 0x1 ;  /* 0x0000000869617c11 */ /* 0x000fe4000f8e08ff */
[----:B------:R-:W-:Y:S02]  /*0e00*/  LEA R88, R109, UR7, 0x1 ;  /* 0x000000076d587c11 */ /* 0x000fe4000f8e08ff */
[----:B------:R-:W-:Y:S02]  /*0e10*/  LEA R96, R89, UR7, 0x1 ;  /* 0x0000000759607c11 */ /* 0x000fe4000f8e08ff */
[----:B------:R-:W-:Y:S01]  /*0e20*/  LEA R100, R110, UR7, 0x1 ;  /* 0x000000076e647c11 */ /* 0x000fe2000f8e08ff */
[----:B------:R-:W-:Y:S04]  /*0e30*/  LDSM.16.M88.4 R40, [R40] ;  /* 0x000000002828783b */ /* 0x000fe80000000200 */
[----:B------:R-:W1:Y:S04]  /*0e40*/  LDSM.16.M88.4 R16, [R97] ;  /* 0x000000006110783b */ /* 0x000e680000000200 */
[----:B------:R-:W2:Y:S04]  /*0e50*/  LDSM.16.M88.4 R12, [R97+0x400] ;  /* 0x00040000610c783b */ /* 0x000ea80000000200 */
[----:B------:R-:W3:Y:S04]  /*0e60*/  LDSM.16.M88.4 R8, [R8+0x800] ;  /* 0x000800000808783b */ /* 0x000ee80000000200 */
[----:B------:R-:W4:Y:S04]  /*0e70*/  LDSM.16.M88.4 R4, [R97+0xc00] ;  /* 0x000c00006104783b */ /* 0x000f280000000200 */
[----:B------:R-:W3:Y:S04]  /*0e80*/  LDSM.16.M88.4 R88, [R88] ;  /* 0x000000005858783b */ /* 0x000ee80000000200 */
[----:B------:R-:W4:Y:S04]  /*0e90*/  LDSM.16.M88.4 R92, [R96+0x1800] ;  /* 0x00180000605c783b */ /* 0x000f280000000200 */
[----:B------:R-:W-:Y:S01]  /*0ea0*/  LDSM.16.M88.4 R100, [R100] ;  /* 0x000000006464783b */ /* 0x000fe20000000200 */
[C---:B-1----:R-:W-:Y:S08]  /*0eb0*/  HMMA.16816.F32.BF16 R44, R40.reuse, R16, R44 ;  /* 0x00000010282c723c */ /* 0x042ff0000004182c */
[C---:B--2---:R-:W-:Y:S08]  /*0ec0*/  HMMA.16816.F32.BF16 R20, R40.reuse, R12, R20 ;  /* 0x0000000c2814723c */ /* 0x044ff00000041814 */
[C---:B---3--:R-:W-:Y:S08]  /*0ed0*/  HMMA.16816.F32.BF16 R24, R40.reuse, R8, R24 ;  /* 0x000000082818723c */ /* 0x048ff00000041818 */
[----:B----4-:R-:W-:Y:S01]  /*0ee0*/  HMMA.16816.F32.BF16 R28, R40, R4, R28 ;  /* 0x00000004281c723c */ /* 0x010fe2000004181c */
[----:B------:R1:W2:Y:S07]  /*0ef0*/  LDSM.16.M88.4 R40, [R96+0x1000] ;  /* 0x001000006028783b */ /* 0x0002ae0000000200 */
[----:B------:R-:W-:Y:S01]  /*0f00*/  HMMA.16816.F32.BF16 R36, R88, R12, R36 ;  /* 0x0000000c5824723c */ /* 0x000fe20000041824 */
[----:B-1----:R-:W-:-:S06]  /*0f10*/  LEA R96, R108, UR7, 0x1 ;  /* 0x000000076c607c11 */ /* 0x002fcc000f8e08ff */
[----:B------:R-:W1:Y:S01]  /*0f20*/  LDSM.16.M88.4 R96, [R96] ;  /* 0x000000006060783b */ /* 0x000e620000000200 */
[----:B------:R-:W-:Y:S08]  /*0f30*/  HMMA.16816.F32.BF16 R76, R92, R12, R76 ;  /* 0x0000000c5c4c723c */ /* 0x000ff0000004184c */
[C---:B------:R-:W-:Y:S08]  /*0f40*/  HMMA.16816.F32.BF16 R32, R88.reuse, R16, R32 ;  /* 0x000000105820723c */ /* 0x040ff00000041820 */
[C---:B------:R-:W-:Y:S08]  /*0f50*/  HMMA.16816.F32.BF16 R48, R88.reuse, R8, R48 ;  /* 0x000000085830723c */ /* 0x040ff00000041830 */
[----:B------:R-:W-:Y:S08]  /*0f60*/  HMMA.16816.F32.BF16 R52, R88, R4, R52 ;  /* 0x000000045834723c */ /* 0x000ff00000041834 */
[C---:B--2---:R-:W-:Y:S07]  /*0f70*/  HMMA.16816.F32.BF16 R60, R40.reuse, R12, R60 ;  /* 0x0000000c283c723c */ /* 0x044fee000004183c */
[----:B------:R-:W-:Y:S01]  /*0f80*/  IMAD.IADD R12, R114, 0x1, R111 ;  /* 0x00000001720c7824 */ /* 0x000fe200078e026f */
[----:B------:R-:W-:Y:S04]  /*0f90*/  HMMA.16816.F32.BF16 R56, R40, R16, R56 ;  /* 0x000000102838723c */ /* 0x000fe80000041838 */
[----:B------:R-:W-:-:S04]  /*0fa0*/  LEA R12, R12, UR7, 0x1 ;  /* 0x000000070c0c7c11 */ /* 0x000fc8000f8e08ff */
[C---:B------:R-:W-:Y:S01]  /*0fb0*/  HMMA.16816.F32.BF16 R64, R40.reuse, R8, R64 ;  /* 0x000000082840723c */ /* 0x040fe20000041840 */
[----:B------:R-:W2:Y:S07]  /*0fc0*/  LDSM.16.M88.4 R88, [R12+0x1000] ;  /* 0x001000000c58783b */ /* 0x000eae0000000200 */
[----:B------:R-:W-:Y:S01]  /*0fd0*/  HMMA.16816.F32.BF16 R68, R40, R4, R68 ;  /* 0x000000042844723c */ /* 0x000fe20000041844 */
[----:B------:R-:W3:Y:S07]  /*0fe0*/  LDSM.16.M88.4 R40, [R12+0x1800] ;  /* 0x001800000c28783b */ /* 0x000eee0000000200 */
[C---:B------:R-:W-:Y:S07]  /*0ff0*/  HMMA.16816.F32.BF16 R80, R92.reuse, R8, R80 ;  /* 0x000000085c50723c */ /* 0x040fee0000041850 */
[----:B------:R-:W-:Y:S01]  /*1000*/  IADD3 R8, P1, R116, UR4, RZ ;  /* 0x0000000474087c10 */ /* 0x000fe2000ff3e0ff */
[----:B------:R-:W-:Y:S03]  /*1010*/  HMMA.16816.F32.BF16 R84, R92, R4, R84 ;  /* 0x000000045c54723c */ /* 0x000fe60000041854 */
[----:B------:R-:W-:-:S04]  /*1020*/  IADD3.X R9, R117, UR5, RZ, P1, !PT ;  /* 0x0000000575097c10 */ /* 0x000fc80008ffe4ff */
[----:B------:R-:W-:Y:S01]  /*1030*/  IADD3 R4, P0, R118, UR4, RZ ;  /* 0x0000000476047c10 */ /* 0x000fe2000ff1e0ff */
[----:B------:R-:W-:Y:S03]  /*1040*/  HMMA.16816.F32.BF16 R72, R92, R16, R72 ;  /* 0x000000105c48723c */ /* 0x000fe60000041848 */
[----:B------:R-:W-:-:S04]  /*1050*/  IADD3.X R5, R119, UR5, RZ, P0, !PT ;  /* 0x0000000577057c10 */ /* 0x000fc800087fe4ff */
[C---:B------:R-:W-:Y:S01]  /*1060*/  IMAD R17, R104.reuse, 0x2000, R115 ;  /* 0x0000200068117824 */ /* 0x040fe200078e0273 */
[----:B------:R-:W-:Y:S01]  /*1070*/  BAR.SYNC.DEFER_BLOCKING 0x0 ;  /* 0x0000000000007b1d */ /* 0x000fe20000010000 */
[----:B------:R-:W-:Y:S01]  /*1080*/  HMMA.16816.F32.BF16 R24, R100, R10, R24 ;  /* 0x0000000a6418723c */ /* 0x000fe20000041818 */
[----:B------:R-:W-:-:S07]  /*1090*/  LEA R16, R104, 0x4000, 0xc ;  /* 0x0000400068107811 */ /* 0x000fce00078e60ff */
[-C--:B-1----:R-:W-:Y:S08]  /*10a0*/  HMMA.16816.F32.BF16 R48, R96, R10.reuse, R48 ;  /* 0x0000000a6030723c */ /* 0x082ff00000041830 */
[-C--:B--2---:R-:W-:Y:S01]  /*10b0*/  HMMA.16816.F32.BF16 R64, R88, R10.reuse, R64 ;  /* 0x0000000a5840723c */ /* 0x084fe20000041840 */
[----:B------:R-:W-:Y:S01]  /*10c0*/  @!PT LDS RZ, [RZ] ;  /* 0x00000000fffff984 */ /* 0x000fe20000000800 */
[----:B------:R-:W-:Y:S01]  /*10d0*/  @!PT LDS RZ, [RZ] ;  /* 0x00000000fffff984 */ /* 0x000fe20000000800 */
[----:B------:R-:W-:Y:S01]  /*10e0*/  @!PT LDS RZ, [RZ] ;  /* 0x00000000fffff984 */ /* 0x000fe20000000800 */
[----:B------:R1:W-:Y:S07]  /*10f0*/  LDGSTS.E.BYPASS.128 [R17], [R8.64+0x80], !PT ;  /* 0x0000008008117fae */ /* 0x0003ee000f901c4a */
[----:B---3--:R-:W-:Y:S01]  /*1100*/  HMMA.16816.F32.BF16 R80, R40, R10, R80 ;  /* 0x0000000a2850723c */ /* 0x008fe20000041850 */
[----:B------:R2:W-:Y:S06]  /*1110*/  LDGSTS.E.BYPASS.128 [R17+0x800], [R4.64+0x80], !PT ;  /* 0x0080008004117fae */ /* 0x0005ec000f901c4a */
[----:B------:R-:W-:Y:S01]  /*1120*/  IADD3 R10, P0, R122, UR4, RZ ;  /* 0x000000047a0a7c10 */ /* 0x000fe2000ff1e0ff */
[----:B------:R-:W-:Y:S03]  /*1130*/  HMMA.16816.F32.BF16 R28, R100, R6, R28 ;  /* 0x00000006641c723c */ /* 0x000fe6000004181c */
[----:B------:R-:W-:Y:S01]  /*1140*/  IADD3.X R11, R123, UR5, RZ, P0, !PT ;  /* 0x000000057b0b7c10 */ /* 0x000fe200087fe4ff */
[----:B-1----:R-:W-:Y:S01]  /*1150*/  IMAD.IADD R9, R115, 0x1, R16 ;  /* 0x0000000173097824 */ /* 0x002fe200078e0210 */
[----:B------:R-:W-:Y:S01]  /*1160*/  PLOP3.LUT P0, PT, PT, PT, UP0, 0x80, 0x0 ;  /* 0x000000000000781c */ /* 0x000fe20003f0f008 */
[----:B------:R-:W-:-:S02]  /*1170*/  UPLOP3.LUT UP0, UPT, UPT, UPT, UPT, 0x40, 0x0 ;  /* 0x000000000000789c */ /* 0x000fc40003f0e870 */
[-C--:B------:R-:W-:Y:S08]  /*1180*/  HMMA.16816.F32.BF16 R52, R96, R6.reuse, R52 ;  /* 0x000000066034723c */ /* 0x080ff00000041834 */
[-C--:B------:R-:W-:Y:S08]  /*1190*/  HMMA.16816.F32.BF16 R68, R88, R6.reuse, R68 ;  /* 0x000000065844723c */ /* 0x080ff00000041844 */
[----:B------:R-:W-:Y:S07]  /*11a0*/  HMMA.16816.F32.BF16 R84, R40, R6, R84 ;  /* 0x000000062854723c */ /* 0x000fee0000041854 */
[----:B------:R-:W-:Y:S01]  /*11b0*/  IADD3 R6, P1, R120, UR4, RZ ;  /* 0x0000000478067c10 */ /* 0x000fe2000ff3e0ff */
[----:B------:R-:W-:Y:S03]  /*11c0*/  HMMA.16816.F32.BF16 R20, R100, R14, R20 ;  /* 0x0000000e6414723c */ /* 0x000fe60000041814 */
[----:B------:R-:W-:-:S02]  /*11d0*/  IADD3.X R7, R121, UR5, RZ, P1, !PT ;  /* 0x0000000579077c10 */ /* 0x000fc40008ffe4ff */
[----:B------:R-:W-:-:S03]  /*11e0*/  IADD3 R12, P1, R124, UR4, RZ ;  /* 0x000000047c0c7c10 */ /* 0x000fc6000ff3e0ff */
[-C--:B------:R-:W-:Y:S01]  /*11f0*/  HMMA.16816.F32.BF16 R36, R96, R14.reuse, R36 ;  /* 0x0000000e6024723c */ /* 0x080fe20000041824 */
[----:B------:R-:W-:Y:S01]  /*1200*/  IADD3.X R13, R125, UR5, RZ, P1, !PT ;  /* 0x000000057d0d7c10 */ /* 0x000fe20008ffe4ff */
[----:B------:R2:W-:Y:S04]  /*1210*/  LDGSTS.E.BYPASS.128 [R17+0x1000], [R6.64+0x80], !PT ;  /* 0x0100008006117fae */ /* 0x0005e8000f901c4a */
[----:B------:R2:W-:Y:S02]  /*1220*/  LDGSTS.E.BYPASS.128 [R17+0x1800], [R10.64+0x80], !PT ;  /* 0x018000800a117fae */ /* 0x0005e4000f901c4a */
[-C--:B------:R-:W-:Y:S02]  /*1230*/  HMMA.16816.F32.BF16 R60, R88, R14.reuse, R60 ;  /* 0x0000000e583c723c */ /* 0x080fe4000004183c */
[----:B------:R-:W0:Y:S04]  /*1240*/  LDGDEPBAR ;  /* 0x00000000000079af */ /* 0x000e280000000000 */
[----:B------:R2:W-:Y:S02]  /*1250*/  LDGSTS.E.BYPASS.128 [R9], [R12.64+0x80], !PT ;  /* 0x000000800c097fae */ /* 0x0005e4000f901c4a */
[----:B------:R-:W-:Y:S07]  /*1260*/  HMMA.16816.F32.BF16 R76, R40, R14, R76 ;  /* 0x0000000e284c723c */ /* 0x000fee000004184c */
[----:B------:R-:W-:Y:S01]  /*1270*/  IADD3 R14, P2, R126, UR4, RZ ;  /* 0x000000047e0e7c10 */ /* 0x000fe2000ff5e0ff */
[----:B------:R-:W-:Y:S01]  /*1280*/  UIADD3 UR4, UP1, UR4, 0x40, URZ ;  /* 0x0000004004047890 */ /* 0x000fe2000ff3e03f */
[----:B------:R-:W-:Y:S02]  /*1290*/  HMMA.16816.F32.BF16 R44, R100, R18, R44 ;  /* 0x00000012642c723c */ /* 0x000fe4000004182c */
[----:B------:R-:W-:Y:S01]  /*12a0*/  IADD3.X R15, R127, UR5, RZ, P2, !PT ;  /* 0x000000057f0f7c10 */ /* 0x000fe200097fe4ff */
[----:B------:R-:W-:-:S04]  /*12b0*/  UIADD3.X UR5, URZ, UR5, URZ, UP1, !UPT ;  /* 0x000000053f057290 */ /* 0x000fc80008ffe43f */
[----:B------:R2:W-:Y:S01]  /*12c0*/  LDGSTS.E.BYPASS.128 [R9+0x800], [R14.64+0x80], !PT ;  /* 0x008000800e097fae */ /* 0x0005e2000f901c4a */
[-C--:B------:R-:W-:Y:S03]  /*12d0*/  HMMA.16816.F32.BF16 R32, R96, R18.reuse, R32 ;  /* 0x000000126020723c */ /* 0x080fe60000041820 */
[----:B------:R-:W0:Y:S05]  /*12e0*/  LDGDEPBAR ;  /* 0x00000000000079af */ /* 0x000e2a0000000000 */
[-C--:B------:R-:W-:Y:S08]  /*12f0*/  HMMA.16816.F32.BF16 R56, R88, R18.reuse, R56 ;  /* 0x000000125838723c */ /* 0x080ff00000041838 */
[----:B------:R-:W-:Y:S01]  /*1300*/  HMMA.16816.F32.BF16 R72, R40, R18, R72 ;  /* 0x000000122848723c */ /* 0x000fe20000041848 */
[----:B--2---:R-:W-:Y:S07]  /*1310*/  @P0 BRA `(.L_x_0) ;  /* 0xfffff9f000000947 */ /* 0x004fee000383ffff */
[----:B------:R-:W1:Y:S01]  /*1320*/  S2R R9, SR_TID.X ;  /* 0x0000000000097919 */ /* 0x000e620000002100 */
[----:B------:R-:W-:-:S04]  /*1330*/  DEPBAR.LE SB0, 0x0 ;  /* 0x000080000000791a */ /* 0x000fc80000000000 */
[----:B------:R-:W-:Y:S02]  /*1340*/  F2FP.BF16.PACK_AB R38, R39, R38 ;  /* 0x000000262726723e */ /* 0x000fe400000010ff */
[----:B------:R-:W-:Y:S02]  /*1350*/  F2FP.BF16.PACK_AB R32, R33, R32 ;  /* 0x000000202120723e */ /* 0x000fe400000010ff */
[----:B------:R-:W-:Y:S01]  /*1360*/  F2FP.BF16.PACK_AB R44, R45, R44 ;  /* 0x0000002c2d2c723e */ /* 0x000fe200000010ff */
[----:B------:R-:W-:Y:S01]  /*1370*/  IMAD.MOV.U32 R45, RZ, RZ, 0x2 ;  /* 0x00000002ff2d7424 */ /* 0x000fe200078e00ff */
[----:B------:R-:W-:Y:S02]  /*1380*/  F2FP.BF16.PACK_AB R18, R35, R34 ;  /* 0x000000222312723e */ /* 0x000fe400000010ff */
[----:B------:R-:W-:Y:S02]  /*1390*/  F2FP.BF16.PACK_AB R46, R47, R46 ;  /* 0x0000002e2f2e723e */ /* 0x000fe400000010ff */
[----:B------:R-:W-:-:S02]  /*13a0*/  F2FP.BF16.PACK_AB R8, R21, R20 ;  /* 0x000000141508723e */ /* 0x000fc400000010ff */
[----:B------:R-:W-:Y:S02]  /*13b0*/  F2FP.BF16.PACK_AB R22, R23, R22 ;  /* 0x000000161716723e */ /* 0x000fe400000010ff */
[----:B------:R-:W-:Y:S02]  /*13c0*/  F2FP.BF16.PACK_AB R10, R25, R24 ;  /* 0x00000018190a723e */ /* 0x000fe400000010ff */
[----:B------:R-:W-:Y:S02]  /*13d0*/  F2FP.BF16.PACK_AB R12, R27, R26 ;  /* 0x0000001a1b0c723e */ /* 0x000fe400000010ff */
[----:B------:R-:W-:Y:S01]  /*13e0*/  F2FP.BF16.PACK_AB R14, R29, R28 ;  /* 0x0000001c1d0e723e */ /* 0x000fe200000010ff */
[C---:B-1----:R-:W-:Y:S01]  /*13f0*/  IMAD.SHL.U32 R5, R9.reuse, 0x10, RZ ;  /* 0x0000001009057824 */ /* 0x042fe200078e00ff */
[----:B------:R-:W-:Y:S01]  /*1400*/  SHF.R.U32.HI R11, RZ, 0x2, R9 ;  /* 0x00000002ff0b7819 */ /* 0x000fe20000011609 */
[----:B------:R-:W-:Y:S01]  /*1410*/  IMAD.SHL.U32 R4, R9, 0x2, RZ ;  /* 0x0000000209047824 */ /* 0x000fe200078e00ff */
[----:B------:R-:W-:Y:S01]  /*1420*/  F2FP.BF16.PACK_AB R16, R31, R30 ;  /* 0x0000001e1f10723e */ /* 0x000fe200000010ff */
[----:B------:R-:W-:Y:S01]  /*1430*/  IMAD.SHL.U32 R13, R9, 0x8, RZ ;  /* 0x00000008090d7824 */ /* 0x000fe200078e00ff */
[----:B------:R-:W-:-:S02]  /*1440*/  LOP3.LUT R7, R5, 0x5c0, RZ, 0xc0, !PT ;  /* 0x000005c005077812 */ /* 0x000fc400078ec0ff */
[----:B------:R-:W-:Y:S02]  /*1450*/  SHF.R.U32.HI R6, RZ, 0x3, R9 ;  /* 0x00000003ff067819 */ /* 0x000fe40000011609 */
[----:B------:R-:W-:Y:S02]  /*1460*/  LOP3.LUT R4, R7, 0x6, R4, 0xf8, !PT ;  /* 0x0000000607047812 */ /* 0x000fe400078ef804 */
[----:B------:R-:W-:Y:S02]  /*1470*/  LOP3.LUT R0, R0, 0x38, R13, 0xf8, !PT ;  /* 0x0000003800007812 */ /* 0x000fe400078ef80d */
[----:B------:R-:W-:Y:S02]  /*1480*/  LOP3.LUT R4, R4, 0x8, R11, 0xf8, !PT ;  /* 0x0000000804047812 */ /* 0x000fe400078ef80b */
[----:B------:R-:W-:Y:S01]  /*1490*/  SGXT.U32 R5, R6, 0x4 ;  /* 0x000000040605781a */ /* 0x000fe20000000000 */
[----:B------:R-:W-:Y:S01]  /*14a0*/  IMAD R39, R3, 0x40000, R0 ;  /* 0x0004000003277824 */ /* 0x000fe200078e0200 */
[----:B------:R-:W-:Y:S01]  /*14b0*/  LOP3.LUT R3, R7, 0x200, RZ, 0xfc, !PT ;  /* 0x0000020007037812 */ /* 0x000fe200078efcff */
[----:B------:R-:W-:Y:S01]  /*14c0*/  IMAD.SHL.U32 R4, R4, 0x2, RZ ;  /* 0x0000000204047824 */ /* 0x000fe200078e00ff */
[----:B------:R-:W-:-:S02]  /*14d0*/  LOP3.LUT R6, R13, 0x3f8, RZ, 0xc0, !PT ;  /* 0x000003f80d067812 */ /* 0x000fc400078ec0ff */
[----:B------:R-:W-:Y:S02]  /*14e0*/  LOP3.LUT R34, R5, R2, RZ, 0xfc, !PT ;  /* 0x0000000205227212 */ /* 0x000fe400078efcff */
[-C--:B------:R-:W-:Y:S01]  /*14f0*/  LEA.HI R33, R7, R4.reuse, RZ, 0x1e ;  /* 0x0000000407217211 */ /* 0x080fe200078ff0ff */
[----:B------:R-:W-:Y:S01]  /*1500*/  BAR.SYNC.DEFER_BLOCKING 0x0 ;  /* 0x0000000000007b1d */ /* 0x000fe20000010000 */
[----:B------:R-:W-:Y:S01]  /*1510*/  LEA.HI R35, R3, R4, RZ, 0x1e ;  /* 0x0000000403237211 */ /* 0x000fe200078ff0ff */
[C---:B------:R-:W-:Y:S01]  /*1520*/  IMAD.SHL.U32 R5, R6.reuse, 0x2, RZ ;  /* 0x0000000206057824 */ /* 0x040fe200078e00ff */
[----:B------:R-:W-:Y:S02]  /*1530*/  LOP3.LUT R2, R6, 0x400, RZ, 0xfc, !PT ;  /* 0x0000040006027812 */ /* 0x000fe400078efcff */
[----:B------:R-:W-:Y:S02]  /*1540*/  ISETP.GE.AND P0, PT, R0, 0x200, PT ;  /* 0x000002000000780c */ /* 0x000fe40003f06270 */
[----:B------:R-:W-:-:S02]  /*1550*/  SHF.R.U32.HI R2, RZ, 0x2, R2 ;  /* 0x00000002ff027819 */ /* 0x000fc40000011602 */
[----:B------:R-:W-:Y:S02]  /*1560*/  LOP3.LUT R0, R9, 0x78, RZ, 0xc0, !PT ;  /* 0x0000007809007812 */ /* 0x000fe400078ec0ff */
[----:B------:R-:W-:Y:S02]  /*1570*/  LOP3.LUT R2, R2, 0x1f0, RZ, 0xc0, !PT ;  /* 0x000001f002027812 */ /* 0x000fe400078ec0ff */
[----:B------:R-:W-:Y:S01]  /*1580*/  F2FP.BF16.PACK_AB R36, R37, R36 ;  /* 0x000000242524723e */ /* 0x000fe200000010ff */
[----:B------:R-:W-:Y:S01]  /*1590*/  IMAD R20, R0, 0x2, R5 ;  /* 0x0000000200147824 */ /* 0x000fe200078e0205 */
[----:B------:R-:W-:Y:S01]  /*15a0*/  F2FP.BF16.PACK_AB R48, R49, R48 ;  /* 0x000000303130723e */ /* 0x000fe200000010ff */
[----:B------:R-:W-:Y:S01]  /*15b0*/  IMAD.IADD R40, R5, 0x1, R2 ;  /* 0x0000000105287824 */ /* 0x000fe200078e0202 */
[----:B------:R-:W-:Y:S01]  /*15c0*/  F2FP.BF16.PACK_AB R50, R51, R50 ;  /* 0x000000323332723e */ /* 0x000fe200000010ff */
[----:B------:R-:W-:Y:S01]  /*15d0*/  IMAD R2, R34, 0x200, R39 ;  /* 0x0000020022027824 */ /* 0x000fe200078e0227 */
[----:B------:R-:W-:-:S02]  /*15e0*/  F2FP.BF16.PACK_AB R52, R53, R52 ;  /* 0x000000343534723e */ /* 0x000fc400000010ff */
[----:B------:R-:W-:Y:S01]  /*15f0*/  F2FP.BF16.PACK_AB R54, R55, R54 ;  /* 0x000000363736723e */ /* 0x000fe200000010ff */
[----:B------:R-:W-:Y:S01]  /*1600*/  IMAD.WIDE R2, R2, R45, c[0x0][0x170] ;  /* 0x00005c0002027625 */ /* 0x000fe200078e022d */
[----:B------:R-:W-:Y:S01]  /*1610*/  F2FP.BF16.PACK_AB R56, R57, R56 ;  /* 0x000000383938723e */ /* 0x000fe200000010ff */
[----:B------:R-:W-:Y:S01]  /*1620*/  STS [R33], R44 ;  /* 0x0000002c21007388 */ /* 0x000fe20000000800 */
[----:B------:R-:W-:Y:S02]  /*1630*/  F2FP.BF16.PACK_AB R58, R59, R58 ;  /* 0x0000003a3b3a723e */ /* 0x000fe400000010ff */
[----:B------:R-:W-:Y:S01]  /*1640*/  F2FP.BF16.PACK_AB R60, R61, R60 ;  /* 0x0000003c3d3c723e */ /* 0x000fe200000010ff */
[----:B------:R-:W-:Y:S01]  /*1650*/  STS [R35+0x400], R46 ;  /* 0x0004002e23007388 */ /* 0x000fe20000000800 */
[----:B------:R-:W-:Y:S02]  /*1660*/  F2FP.BF16.PACK_AB R62, R63, R62 ;  /* 0x0000003e3f3e723e */ /* 0x000fe400000010ff */
[----:B------:R-:W-:Y:S01]  /*1670*/  F2FP.BF16.PACK_AB R64, R65, R64 ;  /* 0x000000404140723e */ /* 0x000fe200000010ff */
[----:B------:R-:W-:Y:S01]  /*1680*/  STS [R33+0x20], R8 ;  /* 0x0000200821007388 */ /* 0x000fe20000000800 */
[----:B------:R-:W-:-:S02]  /*1690*/  F2FP.BF16.PACK_AB R66, R67, R66 ;  /* 0x000000424342723e */ /* 0x000fc400000010ff */
[----:B------:R-:W-:Y:S01]  /*16a0*/  F2FP.BF16.PACK_AB R68, R69, R68 ;  /* 0x000000444544723e */ /* 0x000fe200000010ff */
[----:B------:R-:W-:Y:S01]  /*16b0*/  STS [R35+0x420], R22 ;  /* 0x0004201623007388 */ /* 0x000fe20000000800 */
        /* <DEDUP_REMOVED lines=13> */
[C---:B------:R-:W-:Y:S01]  /*1790*/  LOP3.LUT R0, R34.reuse, 0x10, RZ, 0xfc, !PT ;  /* 0x0000001022007812 */ /* 0x040fe200078efcff */
[----:B------:R-:W-:Y:S01]  /*17a0*/  BAR.SYNC.DEFER_BLOCKING 0x0 ;  /* 0x0000000000007b1d */ /* 0x000fe20000010000 */
[----:B------:R-:W-:-:S02]  /*17b0*/  ISETP.LT.AND P1, PT, R34, 0x200, !P0 ;  /* 0x000002002200780c */ /* 0x000fc40004721270 */
[----:B------:R-:W-:Y:S02]  /*17c0*/  ISETP.LT.AND P2, PT, R0, 0x200, !P0 ;  /* 0x000002000000780c */ /* 0x000fe40004741270 */
[----:B------:R-:W-:-:S04]  /*17d0*/  LOP3.LUT R37, R34, 0x30, RZ, 0xfc, !PT ;  /* 0x0000003022257812 */ /* 0x000fc800078efcff */
[C---:B------:R-:W-:Y:S01]  /*17e0*/  ISETP.LT.AND P4, PT, R37.reuse, 0x200, !P0 ;  /* 0x000002002500780c */ /* 0x040fe20004781270 */
[--C-:B------:R-:W-:Y:S01]  /*17f0*/  IMAD R37, R37, 0x200, R39.reuse ;  /* 0x0000020025257824 */ /* 0x100fe200078e0227 */
[----:B------:R-:W1:Y:S04]  /*1800*/  LDS.128 R28, [R20] ;  /* 0x00000000141c7984 */ /* 0x000e680000000c00 */
[----:B------:R-:W2:Y:S04]  /*1810*/  LDS.128 R24, [R40+0x800] ;  /* 0x0008000028187984 */ /* 0x000ea80000000c00 */
[----:B------:R-:W-:Y:S06]  /*1820*/  BAR.SYNC.DEFER_BLOCKING 0x0 ;  /* 0x0000000000007b1d */ /* 0x000fec0000010000 */
[----:B------:R3:W-:Y:S04]  /*1830*/  STS [R33], R32 ;  /* 0x0000002021007388 */ /* 0x0007e80000000800 */
[----:B------:R-:W-:Y:S04]  /*1840*/  STS [R35+0x400], R18 ;  /* 0x0004001223007388 */ /* 0x000fe80000000800 */
[----:B------:R4:W-:Y:S01]  /*1850*/  STS [R33+0x20], R36 ;  /* 0x0000202421007388 */ /* 0x0009e20000000800 */
[----:B---3--:R-:W-:Y:S01]  /*1860*/  IMAD R32, R0, 0x200, R39 ;  /* 0x0000020000207824 */ /* 0x008fe200078e0227 */
[----:B------:R-:W-:-:S02]  /*1870*/  LOP3.LUT R0, R34, 0x70, RZ, 0xfc, !PT ;  /* 0x0000007022007812 */ /* 0x000fc400078efcff */
[----:B------:R3:W-:Y:S04]  /*1880*/  STS [R35+0x420], R38 ;  /* 0x0004202623007388 */ /* 0x0007e80000000800 */
[----:B------:R-:W-:Y:S01]  /*1890*/  STS [R33+0x40], R48 ;  /* 0x0000403021007388 */ /* 0x000fe20000000800 */
[----:B----4-:R-:W-:-:S03]  /*18a0*/  LOP3.LUT R36, R34, 0x50, RZ, 0xfc, !PT ;  /* 0x0000005022247812 */ /* 0x010fc600078efcff */
[----:B------:R-:W-:Y:S01]  /*18b0*/  STS [R35+0x440], R50 ;  /* 0x0004403223007388 */ /* 0x000fe20000000800 */
[----:B---3--:R-:W-:-:S03]  /*18c0*/  LOP3.LUT R38, R34, 0x20, RZ, 0xfc, !PT ;  /* 0x0000002022267812 */ /* 0x008fc600078efcff */
[----:B------:R-:W-:Y:S01]  /*18d0*/  STS [R33+0x60], R52 ;  /* 0x0000603421007388 */ /* 0x000fe20000000800 */
[C---:B------:R-:W-:Y:S01]  /*18e0*/  ISETP.LT.AND P5, PT, R38.reuse, 0x200, !P0 ;  /* 0x000002002600780c */ /* 0x040fe200047a1270 */
[----:B------:R-:W-:Y:S02]  /*18f0*/  IMAD R38, R38, 0x200, R39 ;  /* 0x0000020026267824 */ /* 0x000fe400078e0227 */
[----:B------:R-:W-:Y:S04]  /*1900*/  STS [R35+0x460], R54 ;  /* 0x0004603623007388 */ /* 0x000fe80000000800 */
[----:B------:R-:W-:Y:S06]  /*1910*/  BAR.SYNC.DEFER_BLOCKING 0x0 ;  /* 0x0000000000007b1d */ /* 0x000fec0000010000 */
[----:B------:R-:W3:Y:S04]  /*1920*/  LDS.128 R4, [R20] ;  /* 0x0000000014047984 */ /* 0x000ee80000000c00 */
[----:B------:R-:W4:Y:S04]  /*1930*/  LDS.128 R8, [R40+0x800] ;  /* 0x0008000028087984 */ /* 0x000f280000000c00 */
[----:B------:R-:W-:Y:S06]  /*1940*/  BAR.SYNC.DEFER_BLOCKING 0x0 ;  /* 0x0000000000007b1d */ /* 0x000fec0000010000 */
[----:B------:R-:W-:Y:S04]  /*1950*/  STS [R33], R56 ;  /* 0x0000003821007388 */ /* 0x000fe80000000800 */
[----:B------:R-:W-:Y:S04]  /*1960*/  STS [R35+0x400], R58 ;  /* 0x0004003a23007388 */ /* 0x000fe80000000800 */
[----:B------:R-:W-:Y:S04]  /*1970*/  STS [R33+0x20], R60 ;  /* 0x0000203c21007388 */ /* 0x000fe80000000800 */
[----:B------:R-:W-:Y:S04]  /*1980*/  STS [R35+0x420], R62 ;  /* 0x0004203e23007388 */ /* 0x000fe80000000800 */
[----:B------:R-:W-:Y:S04]  /*1990*/  STS [R33+0x40], R64 ;  /* 0x0000404021007388 */ /* 0x000fe80000000800 */
[----:B------:R-:W-:Y:S04]  /*19a0*/  STS [R35+0x440], R66 ;  /* 0x0004404223007388 */ /* 0x000fe80000000800 */
[----:B------:R-:W-:Y:S04]  /*19b0*/  STS [R33+0x60], R68 ;  /* 0x0000604421007388 */ /* 0x000fe80000000800 */
[----:B------:R-:W-:Y:S04]  /*19c0*/  STS [R35+0x460], R70 ;  /* 0x0004604623007388 */ /* 0x000fe80000000800 */
[----:B------:R-:W-:Y:S06]  /*19d0*/  BAR.SYNC.DEFER_BLOCKING 0x0 ;  /* 0x0000000000007b1d */ /* 0x000fec0000010000 */
[----:B------:R-:W1:Y:S04]  /*19e0*/  LDS.128 R12, [R20] ;  /* 0x00000000140c7984 */ /* 0x000e680000000c00 */
[----:B------:R-:W1:Y:S04]  /*19f0*/  LDS.128 R16, [R40+0x800] ;  /* 0x0008000028107984 */ /* 0x000e680000000c00 */
[----:B------:R-:W-:Y:S06]  /*1a00*/  BAR.SYNC.DEFER_BLOCKING 0x0 ;  /* 0x0000000000007b1d */ /* 0x000fec0000010000 */
[----:B------:R-:W-:Y:S04]  /*1a10*/  STS [R33], R72 ;  /* 0x0000004821007388 */ /* 0x000fe80000000800 */
[----:B------:R-:W-:Y:S04]  /*1a20*/  STS [R35+0x400], R74 ;  /* 0x0004004a23007388 */ /* 0x000fe80000000800 */
[----:B------:R-:W-:Y:S04]  /*1a30*/  STS [R33+0x20], R76 ;  /* 0x0000204c21007388 */ /* 0x000fe80000000800 */
[----:B------:R-:W-:Y:S04]  /*1a40*/  STS [R35+0x420], R78 ;  /* 0x0004204e23007388 */ /* 0x000fe80000000800 */
[----:B------:R-:W-:Y:S04]  /*1a50*/  STS [R33+0x40], R80 ;  /* 0x0000405021007388 */ /* 0x000fe80000000800 */
[----:B------:R-:W-:Y:S04]  /*1a60*/  STS [R35+0x440], R82 ;  /* 0x0004405223007388 */ /* 0x000fe80000000800 */
[----:B------:R1:W-:Y:S04]  /*1a70*/  STS [R33+0x60], R84 ;  /* 0x0000605421007388 */ /* 0x0003e80000000800 */
[----:B------:R2:W-:Y:S04]  /*1a80*/  STS [R35+0x460], R86 ;  /* 0x0004605623007388 */ /* 0x0005e80000000800 */
[----:B------:R-:W-:Y:S01]  /*1a90*/  BAR.SYNC.DEFER_BLOCKING 0x0 ;  /* 0x0000000000007b1d */ /* 0x000fe20000010000 */
[----:B-1----:R-:W-:Y:S01]  /*1aa0*/  IMAD.WIDE R32, R32, R45, c[0x0][0x170] ;  /* 0x00005c0020207625 */ /* 0x002fe200078e022d */
[----:B--2---:R-:W-:-:S02]  /*1ab0*/  LOP3.LUT R35, R34, 0x60, RZ, 0xfc, !PT ;  /* 0x0000006022237812 */ /* 0x004fc400078efcff */
[----:B------:R-:W-:-:S04]  /*1ac0*/  LOP3.LUT R34, R34, 0x40, RZ, 0xfc, !PT ;  /* 0x0000004022227812 */ /* 0x000fc800078efcff */
[----:B------:R-:W-:Y:S01]  /*1ad0*/  ISETP.LT.AND P3, PT, R34, 0x200, !P0 ;  /* 0x000002002200780c */ /* 0x000fe20004761270 */
[----:B------:R-:W1:Y:S04]  /*1ae0*/  LDS.128 R20, [R20] ;  /* 0x0000000014147984 */ /* 0x000e680000000c00 */
[----:B------:R2:W-:Y:S01]  /*1af0*/  @P1 STG.E.128 [R2.64], R28 ;  /* 0x0000001c02001986 */ /* 0x0005e2000c101d0a */
[----:B------:R-:W-:-:S03]  /*1b00*/  ISETP.LT.AND P1, PT, R35, 0x200, !P0 ;  /* 0x000002002300780c */ /* 0x000fc60004721270 */
[----:B------:R3:W-:Y:S01]  /*1b10*/  @P2 STG.E.128 [R32.64], R24 ;  /* 0x0000001820002986 */ /* 0x0007e2000c101d0a */
[----:B------:R-:W-:Y:S02]  /*1b20*/  ISETP.LT.AND P2, PT, R36, 0x200, !P0 ;  /* 0x000002002400780c */ /* 0x000fe40004741270 */
[----:B------:R-:W-:Y:S01]  /*1b30*/  ISETP.LT.AND P0, PT, R0, 0x200, !P0 ;  /* 0x000002000000780c */ /* 0x000fe20004701270 */
[--C-:B--2---:R-:W-:Y:S02]  /*1b40*/  IMAD R28, R36, 0x200, R39.reuse ;  /* 0x00000200241c7824 */ /* 0x104fe400078e0227 */
[--C-:B------:R-:W-:Y:S02]  /*1b50*/  IMAD R30, R35, 0x200, R39.reuse ;  /* 0x00000200231e7824 */ /* 0x100fe400078e0227 */
[----:B---3--:R-:W-:Y:S02]  /*1b60*/  IMAD R26, R34, 0x200, R39 ;  /* 0x00000200221a7824 */ /* 0x008fe400078e0227 */
[----:B------:R-:W-:-:S04]  /*1b70*/  IMAD.WIDE R2, R38, R45, c[0x0][0x170] ;  /* 0x00005c0026027625 */ /* 0x000fc800078e022d */
[-C--:B------:R-:W-:Y:S01]  /*1b80*/  IMAD.WIDE R24, R37, R45.reuse, c[0x0][0x170] ;  /* 0x00005c0025187625 */ /* 0x080fe200078e022d */
[----:B------:R2:W-:Y:S03]  /*1b90*/  @P5 STG.E.128 [R2.64], R4 ;  /* 0x0000000402005986 */ /* 0x0005e6000c101d0a */
[-C--:B------:R-:W-:Y:S01]  /*1ba0*/  IMAD.WIDE R26, R26, R45.reuse, c[0x0][0x170] ;  /* 0x00005c001a1a7625 */ /* 0x080fe200078e022d */
[----:B----4-:R2:W-:Y:S03]  /*1bb0*/  @P4 STG.E.128 [R24.64], R8 ;  /* 0x0000000818004986 */ /* 0x0105e6000c101d0a */
[-C--:B------:R-:W-:Y:S01]  /*1bc0*/  IMAD.WIDE R28, R28, R45.reuse, c[0x0][0x170] ;  /* 0x00005c001c1c7625 */ /* 0x080fe200078e022d */
[----:B------:R2:W-:Y:S03]  /*1bd0*/  @P3 STG.E.128 [R26.64], R12 ;  /* 0x0000000c1a003986 */ /* 0x0005e6000c101d0a */
[----:B------:R-:W-:Y:S01]  /*1be0*/  IMAD.WIDE R30, R30, R45, c[0x0][0x170] ;  /* 0x00005c001e1e7625 */ /* 0x000fe200078e022d */
[----:B------:R2:W-:Y:S04]  /*1bf0*/  @P2 STG.E.128 [R28.64], R16 ;  /* 0x000000101c002986 */ /* 0x0005e8000c101d0a */
[----:B-1----:R2:W-:Y:S01]  /*1c00*/  @P1 STG.E.128 [R30.64], R20 ;  /* 0x000000141e001986 */ /* 0x0025e2000c101d0a */
[----:B------:R-:W-:Y:S05]  /*1c10*/  @!P0 EXIT ;  /* 0x000000000000894d */ /* 0x000fea0003800000 */
[----:B------:R-:W1:Y:S01]  /*1c20*/  LDS.128 R40, [R40+0x800] ;  /* 0x0008000028287984 */ /* 0x000e620000000c00 */
[----:B--2---:R-:W-:-:S04]  /*1c30*/  IMAD R2, R0, 0x200, R39 ;  /* 0x0000020000027824 */ /* 0x004fc800078e0227 */
[----:B------:R-:W-:-:S05]  /*1c40*/  IMAD.WIDE R2, R2, R45, c[0x0][0x170] ;  /* 0x00005c0002027625 */ /* 0x000fca00078e022d */
[----:B-1----:R-:W-:Y:S01]  /*1c50*/  STG.E.128 [R2.64], R40 ;  /* 0x0000002802007986 */ /* 0x002fe2000c101d0a */
[----:B------:R-:W-:Y:S05]  /*1c60*/  EXIT ;  /* 0x000000000000794d */ /* 0x000fea0003800000 */
.L_x_1:
[----:B------:R-:W-:-:S00]  /*1c70*/  BRA `(.L_x_1) ;  /* 0xfffffff000007947 */ /* 0x000fc0000383ffff */
[----:B------:R-:W-:-:S00]  /*1c80*/  NOP ;  /* 0x0000000000007918 */ /* 0x000fc00000000000 */
[----:B------:R-:W-:-:S00]  /*1c90*/  NOP ;  /* 0x0000000000007918 */ /* 0x000fc00000000000 */
[----:B------:R-:W-:-:S00]  /*1ca0*/  NOP ;  /* 0x0000000000007918 */ /* 0x000fc00000000000 */
[----:B------:R-:W-:-:S00]  /*1cb0*/  NOP ;  /* 0x0000000000007918 */ /* 0x000fc00000000000 */
[----:B------:R-:W-:-:S00]  /*1cc0*/  NOP ;  /* 0x0000000000007918 */ /* 0x000fc00000000000 */
[----:B------:R-:W-:-:S00]  /*1cd0*/  NOP ;  /* 0x0000000000007918 */ /* 0x000fc00000000000 */
[----:B------:R-:W-:-:S00]  /*1ce0*/  NOP ;  /* 0x0000000000007918 */ /* 0x000fc00000000000 */
[----:B------:R-:W-:-:S00]  /*1cf0*/  NOP ;  /* 0x0000000000007918 */ /* 0x000fc00000000000 */
.L_x_2:


//--------------------- .nv.shared.triton_bmm     --------------------------
	.section	.nv.shared.triton_bmm,"aw",@nobits
	.sectionflags	@""
	.align	16
